	.headerflags	@"EF_CUDA_TEXMODE_UNIFIED EF_CUDA_64BIT_ADDRESS EF_CUDA_ACCELERATORS EF_CUDA_SM90 EF_CUDA_VIRTUAL_SM(EF_CUDA_SM90)"
	.elftype	@"ET_EXEC"


//--------------------- .nv.info                  --------------------------
	.section	.nv.info,"",@"SHT_CUDA_INFO"
	.align	4


	//----- nvinfo : EIATTR_REGCOUNT
	.align		4
        /*0000*/ 	.byte	0x04, 0x2f
        /*0002*/ 	.short	(.L_3 - .L_2)
	.align		4
.L_2:
        /*0004*/ 	.word	index@(triton_poi_fused__native_batch_norm_legit_no_training__unsafe_index_add_mul_relu_sub_24)
        /*0008*/ 	.word	0x00000020


	//----- nvinfo : EIATTR_MIN_STACK_SIZE
	.align		4
.L_3:
        /*000c*/ 	.byte	0x04, 0x12
        /*000e*/ 	.short	(.L_5 - .L_4)
	.align		4
.L_4:
        /*0010*/ 	.word	index@(triton_poi_fused__native_batch_norm_legit_no_training__unsafe_index_add_mul_relu_sub_24)
        /*0014*/ 	.word	0x00000000


	//----- nvinfo : EIATTR_FRAME_SIZE
	.align		4
.L_5:
        /*0018*/ 	.byte	0x04, 0x11
        /*001a*/ 	.short	(.L_7 - .L_6)
	.align		4
.L_6:
        /*001c*/ 	.word	index@(triton_poi_fused__native_batch_norm_legit_no_training__unsafe_index_add_mul_relu_sub_24)
        /*0020*/ 	.word	0x00000000


	//----- nvinfo : EIATTR_MIN_STACK_SIZE
	.align		4
.L_7:
        /*0024*/ 	.byte	0x04, 0x12
        /*0026*/ 	.short	(.L_9 - .L_8)
	.align		4
.L_8:
        /*0028*/ 	.word	index@(triton_poi_fused__native_batch_norm_legit_no_training__unsafe_index_add_mul_relu_sub_24)
        /*002c*/ 	.word	0x00000000
.L_9:


//--------------------- .nv.info.triton_poi_fused__native_batch_norm_legit_no_training__unsafe_index_add_mul_relu_sub_24 --------------------------
	.section	.nv.info.triton_poi_fused__native_batch_norm_legit_no_training__unsafe_index_add_mul_relu_sub_24,"",@"SHT_CUDA_INFO"
	.sectionflags	@""
	.align	4


	//----- nvinfo : EIATTR_CUDA_API_VERSION
	.align		4
        /*0000*/ 	.byte	0x04, 0x37
        /*0002*/ 	.short	(.L_11 - .L_10)
.L_10:
        /*0004*/ 	.word	0x0000007c


	//----- nvinfo : EIATTR_KPARAM_INFO
	.align		4
.L_11:
        /*0008*/ 	.byte	0x04, 0x17
        /*000a*/ 	.short	(.L_13 - .L_12)
.L_12:
        /*000c*/ 	.word	0x00000000
        /*0010*/ 	.short	0x000e
        /*0012*/ 	.short	0x0070
        /*0014*/ 	.byte	0x00, 0xf0, 0x11, 0x00


	//----- nvinfo : EIATTR_KPARAM_INFO
	.align		4
.L_13:
        /*0018*/ 	.byte	0x04, 0x17
        /*001a*/ 	.short	(.L_15 - .L_14)
.L_14:
        /*001c*/ 	.word	0x00000000
        /*0020*/ 	.short	0x000d
        /*0022*/ 	.short	0x0068
        /*0024*/ 	.byte	0x00, 0xf4, 0x21, 0x00


	//----- nvinfo : EIATTR_KPARAM_INFO
	.align		4
.L_15:
        /*0028*/ 	.byte	0x04, 0x17
        /*002a*/ 	.short	(.L_17 - .L_16)
.L_16:
        /*002c*/ 	.word	0x00000000
        /*0030*/ 	.short	0x000c
        /*0032*/ 	.short	0x0060
        /*0034*/ 	.byte	0x00, 0xf4, 0x21, 0x00


	//----- nvinfo : EIATTR_KPARAM_INFO
	.align		4
.L_17:
        /*0038*/ 	.byte	0x04, 0x17
        /*003a*/ 	.short	(.L_19 - .L_18)
.L_18:
        /*003c*/ 	.word	0x00000000
        /*0040*/ 	.short	0x000b
        /*0042*/ 	.short	0x0058
        /*0044*/ 	.byte	0x00, 0xf4, 0x21, 0x00


	//----- nvinfo : EIATTR_KPARAM_INFO
	.align		4
.L_19:
        /*0048*/ 	.byte	0x04, 0x17
        /*004a*/ 	.short	(.L_21 - .L_20)
.L_20:
        /*004c*/ 	.word	0x00000000
        /*0050*/ 	.short	0x000a
        /*0052*/ 	.short	0x0050
        /*0054*/ 	.byte	0x00, 0xf4, 0x21, 0x00


	//----- nvinfo : EIATTR_KPARAM_INFO
	.align		4
.L_21:
        /*0058*/ 	.byte	0x04, 0x17
        /*005a*/ 	.short	(.L_23 - .L_22)
.L_22:
        /*005c*/ 	.word	0x00000000
        /*0060*/ 	.short	0x0009
        /*0062*/ 	.short	0x0048
        /*0064*/ 	.byte	0x00, 0xf4, 0x21, 0x00


	//----- nvinfo : EIATTR_KPARAM_INFO
	.align		4
.L_23:
        /*0068*/ 	.byte	0x04, 0x17
        /*006a*/ 	.short	(.L_25 - .L_24)
.L_24:
        /*006c*/ 	.word	0x00000000
        /*0070*/ 	.short	0x0008
        /*0072*/ 	.short	0x0040
        /*0074*/ 	.byte	0x00, 0xf4, 0x21, 0x00


	//----- nvinfo : EIATTR_KPARAM_INFO
	.align		4
.L_25:
        /*0078*/ 	.byte	0x04, 0x17
        /*007a*/ 	.short	(.L_27 - .L_26)
.L_26:
        /*007c*/ 	.word	0x00000000
        /*0080*/ 	.short	0x0007
        /*0082*/ 	.short	0x0038
        /*0084*/ 	.byte	0x00, 0xf4, 0x21, 0x00


	//----- nvinfo : EIATTR_KPARAM_INFO
	.align		4
.L_27:
        /*0088*/ 	.byte	0x04, 0x17
        /*008a*/ 	.short	(.L_29 - .L_28)
.L_28:
        /*008c*/ 	.word	0x00000000
        /*0090*/ 	.short	0x0006
        /*0092*/ 	.short	0x0030
        /*0094*/ 	.byte	0x00, 0xf4, 0x21, 0x00


	//----- nvinfo : EIATTR_KPARAM_INFO
	.align		4
.L_29:
        /*0098*/ 	.byte	0x04, 0x17
        /*009a*/ 	.short	(.L_31 - .L_30)
.L_30:
        /*009c*/ 	.word	0x00000000
        /*00a0*/ 	.short	0x0005
        /*00a2*/ 	.short	0x0028
        /*00a4*/ 	.byte	0x00, 0xf4, 0x21, 0x00


	//----- nvinfo : EIATTR_KPARAM_INFO
	.align		4
.L_31:
        /*00a8*/ 	.byte	0x04, 0x17
        /*00aa*/ 	.short	(.L_33 - .L_32)
.L_32:
        /*00ac*/ 	.word	0x00000000
        /*00b0*/ 	.short	0x0004
        /*00b2*/ 	.short	0x0020
        /*00b4*/ 	.byte	0x00, 0xf4, 0x21, 0x00


	//----- nvinfo : EIATTR_KPARAM_INFO
	.align		4
.L_33:
        /*00b8*/ 	.byte	0x04, 0x17
        /*00ba*/ 	.short	(.L_35 - .L_34)
.L_34:
        /*00bc*/ 	.word	0x00000000
        /*00c0*/ 	.short	0x0003
        /*00c2*/ 	.short	0x0018
        /*00c4*/ 	.byte	0x00, 0xf4, 0x21, 0x00


	//----- nvinfo : EIATTR_KPARAM_INFO
	.align		4
.L_35:
        /*00c8*/ 	.byte	0x04, 0x17
        /*00ca*/ 	.short	(.L_37 - .L_36)
.L_36:
        /*00cc*/ 	.word	0x00000000
        /*00d0*/ 	.short	0x0002
        /*00d2*/ 	.short	0x0010
        /*00d4*/ 	.byte	0x00, 0xf4, 0x21, 0x00


	//----- nvinfo : EIATTR_KPARAM_INFO
	.align		4
.L_37:
        /*00d8*/ 	.byte	0x04, 0x17
        /*00da*/ 	.short	(.L_39 - .L_38)
.L_38:
        /*00dc*/ 	.word	0x00000000
        /*00e0*/ 	.short	0x0001
        /*00e2*/ 	.short	0x0008
        /*00e4*/ 	.byte	0x00, 0xf4, 0x21, 0x00


	//----- nvinfo : EIATTR_KPARAM_INFO
	.align		4
.L_39:
        /*00e8*/ 	.byte	0x04, 0x17
        /*00ea*/ 	.short	(.L_41 - .L_40)
.L_40:
        /*00ec*/ 	.word	0x00000000
        /*00f0*/ 	.short	0x0000
        /*00f2*/ 	.short	0x0000
        /*00f4*/ 	.byte	0x00, 0xf4, 0x21, 0x00


	//----- nvinfo : EIATTR_SPARSE_MMA_MASK
	.align		4
.L_41:
        /*00f8*/ 	.byte	0x03, 0x50
        /*00fa*/ 	.short	0x0000


	//----- nvinfo : EIATTR_MAXREG_COUNT
	.align		4
        /*00fc*/ 	.byte	0x03, 0x1b
        /*00fe*/ 	.short	0x00ff


	//----- nvinfo : EIATTR_EXIT_INSTR_OFFSETS
	.align		4
        /*0100*/ 	.byte	0x04, 0x1c
        /*0102*/ 	.short	(.L_43 - .L_42)


	//   ....[0]....
.L_42:
        /*0104*/ 	.word	0x00000ce0


	//   ....[1]....
        /*0108*/ 	.word	0x00000d00


	//----- nvinfo : EIATTR_REQNTID
	.align		4
.L_43:
        /*010c*/ 	.byte	0x04, 0x10
        /*010e*/ 	.short	(.L_45 - .L_44)
.L_44:
        /*0110*/ 	.word	0x00000080
        /*0114*/ 	.word	0x00000001
        /*0118*/ 	.word	0x00000001


	//----- nvinfo : EIATTR_CBANK_PARAM_SIZE
	.align		4
.L_45:
        /*011c*/ 	.byte	0x03, 0x19
        /*011e*/ 	.short	0x0074


	//----- nvinfo : EIATTR_PARAM_CBANK
	.align		4
        /*0120*/ 	.byte	0x04, 0x0a
        /*0122*/ 	.short	(.L_47 - .L_46)
	.align		4
.L_46:
        /*0124*/ 	.word	index@(.nv.constant0.triton_poi_fused__native_batch_norm_legit_no_training__unsafe_index_add_mul_relu_sub_24)
        /*0128*/ 	.short	0x0210
        /*012a*/ 	.short	0x0074


	//----- nvinfo : EIATTR_SW_WAR
	.align		4
.L_47:
        /*012c*/ 	.byte	0x04, 0x36
        /*012e*/ 	.short	(.L_49 - .L_48)
.L_48:
        /*0130*/ 	.word	0x00000008
.L_49:


//--------------------- .nv.callgraph             --------------------------
	.section	.nv.callgraph,"",@"SHT_CUDA_CALLGRAPH"
	.align	4
	.sectionentsize	8
	.align		4
        /*0000*/ 	.word	0x00000000
	.align		4
        /*0004*/ 	.word	0xffffffff
	.align		4
        /*0008*/ 	.word	0x00000000
	.align		4
        /*000c*/ 	.word	0xfffffffe
	.align		4
        /*0010*/ 	.word	0x00000000
	.align		4
        /*0014*/ 	.word	0xfffffffd
	.align		4
        /*0018*/ 	.word	0x00000000
	.align		4
        /*001c*/ 	.word	0xfffffffc


//--------------------- .nv.constant4             --------------------------
	.section	.nv.constant4,"a",@progbits
	.align	8
	.align		8
.nv.constant4:
        /*0000*/ 	.dword	_$_str
	.align		8
        /*0008*/ 	.dword	_$_str_$_2


//--------------------- .text.triton_poi_fused__native_batch_norm_legit_no_training__unsafe_index_add_mul_relu_sub_24 --------------------------
	.section	.text.triton_poi_fused__native_batch_norm_legit_no_training__unsafe_index_add_mul_relu_sub_24,"ax",@progbits
	.align	128
        .global         triton_poi_fused__native_batch_norm_legit_no_training__unsafe_index_add_mul_relu_sub_24
        .type           triton_poi_fused__native_batch_norm_legit_no_training__unsafe_index_add_mul_relu_sub_24,@function
        .size           triton_poi_fused__native_batch_norm_legit_no_training__unsafe_index_add_mul_relu_sub_24,(.L_x_1 - triton_poi_fused__native_batch_norm_legit_no_training__unsafe_index_add_mul_relu_sub_24)
        .other          triton_poi_fused__native_batch_norm_legit_no_training__unsafe_index_add_mul_relu_sub_24,@"STO_CUDA_ENTRY STV_DEFAULT"
triton_poi_fused__native_batch_norm_legit_no_training__unsafe_index_add_mul_relu_sub_24:
.text.triton_poi_fused__native_batch_norm_legit_no_training__unsafe_index_add_mul_relu_sub_24:
[----:B------:R-:W0:Y:S01]  /*0000*/  LDC R1, c[0x0][0x28] ;  /* 0x00000a00ff017b82 */ /* 0x000e220000000800 */
[----:B------:R-:W1:Y:S07]  /*0010*/  S2R R0, SR_TID.X ;  /* 0x0000000000007919 */ /* 0x000e6e0000002100 */
[----:B------:R-:W2:Y:S01]  /*0020*/  LDC.64 R8, c[0x0][0x250] ;  /* 0x00009400ff087b82 */ /* 0x000ea20000000a00 */
[----:B------:R-:W-:Y:S01]  /*0030*/  ULDC.64 UR4, c[0x0][0x208] ;  /* 0x0000820000047ab9 */ /* 0x000fe20000000a00 */
[----:B------:R-:W3:Y:S06]  /*0040*/  S2R R5, SR_CTAID.X ;  /* 0x0000000000057919 */ /* 0x000eec0000002500 */
[----:B------:R-:W4:Y:S08]  /*0050*/  LDC.64 R16, c[0x0][0x240] ;  /* 0x00009000ff107b82 */ /* 0x000f300000000a00 */
[----:B------:R-:W5:Y:S08]  /*0060*/  LDC.64 R10, c[0x0][0x248] ;  /* 0x00009200ff0a7b82 */ /* 0x000f700000000a00 */
[----:B------:R-:W4:Y:S08]  /*0070*/  LDC.64 R14, c[0x0][0x258] ;  /* 0x00009600ff0e7b82 */ /* 0x000f300000000a00 */
[----:B------:R-:W5:Y:S01]  /*0080*/  LDC.64 R24, c[0x0][0x260] ;  /* 0x00009800ff187b82 */ /* 0x000f620000000a00 */
[----:B-1----:R-:W-:Y:S01]  /*0090*/  IMAD.SHL.U32 R0, R0, 0x2, RZ ;  /* 0x0000000200007824 */ /* 0x002fe200078e00ff */
[----:B------:R-:W-:-:S02]  /*00a0*/  CS2R R12, SRZ ;  /* 0x00000000000c7805 */ /* 0x000fc4000001ff00 */
[----:B---3--:R-:W-:Y:S02]  /*00b0*/  SHF.R.S32.HI R3, RZ, 0x17, R5 ;  /* 0x00000017ff037819 */ /* 0x008fe40000011405 */
[----:B------:R-:W-:Y:S01]  /*00c0*/  CS2R R6, SRZ ;  /* 0x0000000000067805 */ /* 0x000fe2000001ff00 */
[----:B------:R-:W-:Y:S01]  /*00d0*/  IMAD.MOV.U32 R18, RZ, RZ, RZ ;  /* 0x000000ffff127224 */ /* 0x000fe200078e00ff */
[----:B------:R-:W-:Y:S01]  /*00e0*/  LOP3.LUT R0, R0, 0xfe, RZ, 0xc0, !PT ;  /* 0x000000fe00007812 */ /* 0x000fe200078ec0ff */
[----:B------:R-:W1:Y:S01]  /*00f0*/  LDC.64 R28, c[0x0][0x220] ;  /* 0x00008800ff1c7b82 */ /* 0x000e620000000a00 */
[----:B------:R-:W-:Y:S02]  /*0100*/  SGXT R3, R3, 0x1 ;  /* 0x000000010303781a */ /* 0x000fe40000000200 */
[----:B------:R-:W-:Y:S01]  /*0110*/  CS2R R26, SRZ ;  /* 0x00000000001a7805 */ /* 0x000fe2000001ff00 */
[----:B------:R-:W-:Y:S01]  /*0120*/  IMAD R0, R5, 0x100, R0 ;  /* 0x0000010005007824 */ /* 0x000fe200078e0200 */
[----:B------:R-:W-:-:S04]  /*0130*/  ULDC.64 UR6, c[0x0][0x228] ;  /* 0x00008a0000067ab9 */ /* 0x000fc80000000a00 */
[----:B------:R-:W-:Y:S02]  /*0140*/  LEA.HI R3, R3, R0, RZ, 0x6 ;  /* 0x0000000003037211 */ /* 0x000fe400078f30ff */
[----:B------:R-:W-:Y:S02]  /*0150*/  ISETP.GE.AND P0, PT, R0, 0x800, PT ;  /* 0x000008000000780c */ /* 0x000fe40003f06270 */
[----:B------:R-:W-:-:S04]  /*0160*/  SHF.R.S32.HI R23, RZ, 0x6, R3 ;  /* 0x00000006ff177819 */ /* 0x000fc80000011403 */
[----:B------:R-:W-:-:S04]  /*0170*/  LEA.HI R2, R23, R23, RZ, 0x3 ;  /* 0x0000001717027211 */ /* 0x000fc800078f18ff */
[----:B------:R-:W-:-:S05]  /*0180*/  LOP3.LUT R2, R2, 0xfffffff8, RZ, 0xc0, !PT ;  /* 0xfffffff802027812 */ /* 0x000fca00078ec0ff */
[----:B------:R-:W-:Y:S02]  /*0190*/  IMAD.IADD R3, R23, 0x1, -R2 ;  /* 0x0000000117037824 */ /* 0x000fe400078e0a02 */
[----:B------:R-:W-:Y:S02]  /*01a0*/  IMAD.MOV.U32 R2, RZ, RZ, RZ ;  /* 0x000000ffff027224 */ /* 0x000fe400078e00ff */
[----:B--2---:R-:W-:-:S05]  /*01b0*/  IMAD.WIDE R8, R3, 0x4, R8 ;  /* 0x0000000403087825 */ /* 0x004fca00078e0208 */
[----:B------:R-:W2:Y:S01]  /*01c0*/  @!P0 LDG.E.EL R2, desc[UR4][R8.64] ;  /* 0x0000000408028981 */ /* 0x000ea2000c2e1900 */
[----:B----4-:R-:W-:Y:S01]  /*01d0*/  IMAD.WIDE R16, R0, 0x4, R16 ;  /* 0x0000000400107825 */ /* 0x010fe200078e0210 */
[----:B------:R-:W-:Y:S02]  /*01e0*/  HFMA2.MMA R5, -RZ, RZ, 0, 0 ;  /* 0x00000000ff057435 */ /* 0x000fe400000001ff */
[----:B------:R-:W3:Y:S01]  /*01f0*/  @!P0 LDG.E.EL R18, desc[UR4][R8.64] ;  /* 0x0000000408128981 */ /* 0x000ee2000c2e1900 */
[----:B-----5:R-:W-:-:S03]  /*0200*/  IMAD.WIDE R10, R3, 0x4, R10 ;  /* 0x00000004030a7825 */ /* 0x020fc600078e020a */
[----:B------:R4:W5:Y:S01]  /*0210*/  @!P0 LDG.E.64 R6, desc[UR4][R16.64] ;  /* 0x0000000410068981 */ /* 0x000962000c1e1b00 */
[----:B0-----:R-:W-:-:S03]  /*0220*/  IMAD.WIDE R14, R3, 0x4, R14 ;  /* 0x00000004030e7825 */ /* 0x001fc600078e020e */
[----:B------:R-:W5:Y:S01]  /*0230*/  @!P0 LDG.E.EL R13, desc[UR4][R10.64] ;  /* 0x000000040a0d8981 */ /* 0x000f62000c2e1900 */
[----:B------:R-:W-:-:S03]  /*0240*/  IMAD.WIDE R24, R3, 0x4, R24 ;  /* 0x0000000403187825 */ /* 0x000fc600078e0218 */
[----:B------:R-:W3:Y:S01]  /*0250*/  @!P0 LDG.E.EL R5, desc[UR4][R14.64] ;  /* 0x000000040e058981 */ /* 0x000ee2000c2e1900 */
[----:B----4-:R-:W0:Y:S03]  /*0260*/  LDC.64 R16, c[0x0][0x218] ;  /* 0x00008600ff107b82 */ /* 0x010e260000000a00 */
[----:B------:R-:W4:Y:S01]  /*0270*/  @!P0 LDG.E.EL R12, desc[UR4][R24.64] ;  /* 0x00000004180c8981 */ /* 0x000f22000c2e1900 */
[----:B------:R-:W-:-:S03]  /*0280*/  SHF.R.S32.HI R3, RZ, 0x1f, R0 ;  /* 0x0000001fff037819 */ /* 0x000fc60000011400 */
[----:B------:R1:W3:Y:S01]  /*0290*/  @!P0 LDG.E.EL R27, desc[UR4][R14.64] ;  /* 0x000000040e1b8981 */ /* 0x0002e2000c2e1900 */
[----:B------:R-:W-:Y:S02]  /*02a0*/  LEA.HI R4, R3, R0, RZ, 0x3 ;  /* 0x0000000003047211 */ /* 0x000fe400078f18ff */
[----:B------:R-:W-:Y:S01]  /*02b0*/  CS2R R8, SRZ ;  /* 0x0000000000087805 */ /* 0x000fe2000001ff00 */
[----:B------:R0:W3:Y:S01]  /*02c0*/  @!P0 LDG.E.EL R26, desc[UR4][R10.64] ;  /* 0x000000040a1a8981 */ /* 0x0000e2000c2e1900 */
[----:B------:R-:W-:-:S04]  /*02d0*/  SHF.R.S32.HI R3, RZ, 0x3, R4 ;  /* 0x00000003ff037819 */ /* 0x000fc80000011404 */
[----:B------:R-:W-:Y:S01]  /*02e0*/  LEA.HI R19, R3, R3, RZ, 0x3 ;  /* 0x0000000303137211 */ /* 0x000fe200078f18ff */
[----:B-1----:R-:W1:Y:S03]  /*02f0*/  LDC.64 R14, c[0x0][0x270] ;  /* 0x00009c00ff0e7b82 */ /* 0x002e660000000a00 */
[----:B------:R-:W-:Y:S02]  /*0300*/  LOP3.LUT R20, R19, 0xfffffff8, RZ, 0xc0, !PT ;  /* 0xfffffff813147812 */ /* 0x000fe400078ec0ff */
[----:B------:R-:W-:-:S03]  /*0310*/  LOP3.LUT R19, R4, 0xfffffff8, RZ, 0xc0, !PT ;  /* 0xfffffff804137812 */ /* 0x000fc600078ec0ff */
[----:B------:R-:W-:Y:S01]  /*0320*/  IMAD.IADD R3, R3, 0x1, -R20 ;  /* 0x0000000103037824 */ /* 0x000fe200078e0a14 */
[----:B------:R-:W-:-:S03]  /*0330*/  CS2R R20, SRZ ;  /* 0x0000000000147805 */ /* 0x000fc6000001ff00 */
[----:B0-----:R-:W-:Y:S01]  /*0340*/  IMAD.WIDE R16, R3, 0x8, R16 ;  /* 0x0000000803107825 */ /* 0x001fe200078e0210 */
[----:B------:R-:W-:-:S03]  /*0350*/  CS2R R10, SRZ ;  /* 0x00000000000a7805 */ /* 0x000fc6000001ff00 */
[----:B------:R-:W-:Y:S01]  /*0360*/  IMAD.IADD R19, R0, 0x1, -R19 ;  /* 0x0000000100137824 */ /* 0x000fe200078e0a13 */
[----:B------:R0:W4:Y:S03]  /*0370*/  @!P0 LDG.E.EL.64 R20, desc[UR4][R16.64] ;  /* 0x0000000410148981 */ /* 0x000126000c2e1b00 */
[----:B------:R-:W-:Y:S01]  /*0380*/  IMAD.WIDE R28, R19, 0x8, R28 ;  /* 0x00000008131c7825 */ /* 0x000fe200078e021c */
[----:B------:R-:W-:-:S04]  /*0390*/  MOV R4, RZ ;  /* 0x000000ff00047202 */ /* 0x000fc80000000f00 */
[----:B------:R-:W4:Y:S01]  /*03a0*/  @!P0 LDG.E.EL.128 R8, desc[UR4][R28.64] ;  /* 0x000000041c088981 */ /* 0x000f22000c2e1d00 */
[----:B-1----:R-:W-:Y:S01]  /*03b0*/  IMAD.WIDE R14, R3, 0x8, R14 ;  /* 0x00000008030e7825 */ /* 0x002fe200078e020e */
[----:B0-----:R-:W-:Y:S02]  /*03c0*/  CS2R R16, SRZ ;  /* 0x0000000000107805 */ /* 0x001fe4000001ff00 */
[----:B------:R0:W4:Y:S01]  /*03d0*/  @!P0 LDG.E.EL R4, desc[UR4][R24.64] ;  /* 0x0000000418048981 */ /* 0x000122000c2e1900 */
[----:B------:R-:W-:-:S03]  /*03e0*/  IMAD.MOV.U32 R22, RZ, RZ, 0x3e800000 ;  /* 0x3e800000ff167424 */ /* 0x000fc600078e00ff */
[----:B------:R1:W4:Y:S01]  /*03f0*/  @!P0 LDG.E.EL.64 R16, desc[UR4][R14.64] ;  /* 0x000000040e108981 */ /* 0x000322000c2e1b00 */
[----:B0-----:R-:W0:Y:S02]  /*0400*/  LDC.64 R24, c[0x0][0x230] ;  /* 0x00008c00ff187b82 */ /* 0x001e240000000a00 */
[----:B0-----:R-:W-:-:S04]  /*0410*/  IMAD.WIDE R24, R19, 0x8, R24 ;  /* 0x0000000813187825 */ /* 0x001fc800078e0218 */
[----:B--2---:R-:W-:-:S06]  /*0420*/  FADD R2, R2, 9.9999997473787516356e-06 ;  /* 0x3727c5ac02027421 */ /* 0x004fcc0000000000 */
[----:B------:R-:W0:Y:S02]  /*0430*/  MUFU.SQRT R2, R2 ;  /* 0x0000000200027308 */ /* 0x000e240000002000 */
[C---:B0-----:R-:W-:Y:S02]  /*0440*/  FSETP.GT.AND P1, PT, R2.reuse, 8.50705917302346158658e+37, PT ;  /* 0x7e8000000200780b */ /* 0x041fe40003f24000 */
[----:B------:R-:W-:-:S11]  /*0450*/  FSETP.GEU.AND P2, PT, R2, 1.175494350822287508e-38, PT ;  /* 0x008000000200780b */ /* 0x000fd60003f4e000 */
[----:B------:R-:W-:-:S04]  /*0460*/  @P1 FMUL R2, R2, 0.25 ;  /* 0x3e80000002021820 */ /* 0x000fc80000400000 */
[----:B------:R-:W-:-:S06]  /*0470*/  @!P2 FMUL R2, R2, 16777216 ;  /* 0x4b8000000202a820 */ /* 0x000fcc0000400000 */
[----:B------:R-:W1:Y:S01]  /*0480*/  MUFU.RCP R2, R2 ;  /* 0x0000000200027308 */ /* 0x000e620000001000 */
[----:B------:R-:W-:Y:S01]  /*0490*/  FSEL R29, R22, 1, P1 ;  /* 0x3f800000161d7808 */ /* 0x000fe20000800000 */
[----:B-----5:R-:W-:-:S04]  /*04a0*/  FADD R6, -R13, R6 ;  /* 0x000000060d067221 */ /* 0x020fc80000000100 */
[----:B------:R-:W-:-:S04]  /*04b0*/  @!P2 FMUL R29, R29, 16777216 ;  /* 0x4b8000001d1da820 */ /* 0x000fc80000400000 */
[----:B-1----:R-:W-:Y:S01]  /*04c0*/  FMUL R15, R2, R29 ;  /* 0x0000001d020f7220 */ /* 0x002fe20000400000 */
[----:B---3--:R-:W-:Y:S01]  /*04d0*/  FADD R18, R18, 9.9999997473787516356e-06 ;  /* 0x3727c5ac12127421 */ /* 0x008fe20000000000 */
[----:B------:R-:W0:Y:S02]  /*04e0*/  LDC.64 R28, c[0x0][0x278] ;  /* 0x00009e00ff1c7b82 */ /* 0x000e240000000a00 */
[----:B------:R-:W-:Y:S01]  /*04f0*/  FMUL R13, R6, R15 ;  /* 0x0000000f060d7220 */ /* 0x000fe20000400000 */
[----:B------:R-:W-:-:S03]  /*0500*/  CS2R R14, SRZ ;  /* 0x00000000000e7805 */ /* 0x000fc6000001ff00 */
[----:B----4-:R-:W-:Y:S01]  /*0510*/  FFMA R5, R13, R5, R12 ;  /* 0x000000050d057223 */ /* 0x010fe2000000000c */
[----:B------:R-:W-:-:S06]  /*0520*/  CS2R R12, SRZ ;  /* 0x00000000000c7805 */ /* 0x000fcc000001ff00 */
[----:B------:R1:W2:Y:S01]  /*0530*/  @!P0 LDG.E.EL.128 R12, desc[UR4][R24.64] ;  /* 0x00000004180c8981 */ /* 0x0002a2000c2e1d00 */
[----:B------:R-:W3:Y:S02]  /*0540*/  MUFU.SQRT R6, R18 ;  /* 0x0000001200067308 */ /* 0x000ee40000002000 */
[C---:B---3--:R-:W-:Y:S02]  /*0550*/  FSETP.GT.AND P1, PT, R6.reuse, 8.50705917302346158658e+37, PT ;  /* 0x7e8000000600780b */ /* 0x048fe40003f24000 */
[----:B------:R-:W-:Y:S01]  /*0560*/  FSETP.GEU.AND P2, PT, R6, 1.175494350822287508e-38, PT ;  /* 0x008000000600780b */ /* 0x000fe20003f4e000 */
[----:B0-----:R-:W-:-:S10]  /*0570*/  IMAD.WIDE R28, R3, 0x4, R28 ;  /* 0x00000004031c7825 */ /* 0x001fd400078e021c */
[----:B------:R-:W-:-:S04]  /*0580*/  @P1 FMUL R6, R6, 0.25 ;  /* 0x3e80000006061820 */ /* 0x000fc80000400000 */
[----:B------:R-:W-:Y:S01]  /*0590*/  @!P2 FMUL R6, R6, 16777216 ;  /* 0x4b8000000606a820 */ /* 0x000fe20000400000 */
[----:B------:R-:W-:Y:S02]  /*05a0*/  IMAD.MOV.U32 R3, RZ, RZ, RZ ;  /* 0x000000ffff037224 */ /* 0x000fe400078e00ff */
[----:B------:R-:W-:-:S03]  /*05b0*/  IMAD.MOV.U32 R2, RZ, RZ, RZ ;  /* 0x000000ffff027224 */ /* 0x000fc600078e00ff */
[----:B------:R-:W0:Y:S01]  /*05c0*/  MUFU.RCP R6, R6 ;  /* 0x0000000600067308 */ /* 0x000e220000001000 */
[----:B------:R-:W3:Y:S01]  /*05d0*/  @!P0 LDG.E.EL R3, desc[UR4][R28.64] ;  /* 0x000000041c038981 */ /* 0x000ee2000c2e1900 */
[----:B-1----:R-:W-:-:S03]  /*05e0*/  SHF.R.U32.HI R25, RZ, 0x1d, R21 ;  /* 0x0000001dff197819 */ /* 0x002fc60000011615 */
[----:B------:R1:W4:Y:S01]  /*05f0*/  @!P0 LDG.E.EL R2, desc[UR4][R28.64] ;  /* 0x000000041c028981 */ /* 0x000322000c2e1900 */
[----:B------:R-:W-:Y:S02]  /*0600*/  LOP3.LUT R25, R25, 0x4, RZ, 0xc0, !PT ;  /* 0x0000000419197812 */ /* 0x000fe400078ec0ff */
[----:B-1----:R-:W-:Y:S01]  /*0610*/  FSEL R29, R22, 1, P1 ;  /* 0x3f800000161d7808 */ /* 0x002fe20000800000 */
[----:B------:R-:W-:-:S04]  /*0620*/  FADD R7, -R26, R7 ;  /* 0x000000071a077221 */ /* 0x000fc80000000100 */
[----:B------:R-:W-:Y:S01]  /*0630*/  @!P2 FMUL R29, R29, 16777216 ;  /* 0x4b8000001d1da820 */ /* 0x000fe20000400000 */
[----:B------:R-:W-:-:S03]  /*0640*/  SHF.R.U32.HI R18, RZ, 0x1b, R9 ;  /* 0x0000001bff127819 */ /* 0x000fc60000011609 */
[----:B0-----:R-:W-:Y:S01]  /*0650*/  FMUL R22, R6, R29 ;  /* 0x0000001d06167220 */ /* 0x001fe20000400000 */
[----:B------:R-:W-:Y:S02]  /*0660*/  IADD3 R6, P1, R20, R25, RZ ;  /* 0x0000001914067210 */ /* 0x000fe40007f3e0ff */
[----:B------:R-:W-:Y:S01]  /*0670*/  LEA R25, P2, R8, UR6, 0x2 ;  /* 0x0000000608197c11 */ /* 0x000fe2000f8410ff */
[----:B------:R-:W-:Y:S01]  /*0680*/  FMUL R7, R7, R22 ;  /* 0x0000001607077220 */ /* 0x000fe20000400000 */
[----:B------:R-:W-:Y:S02]  /*0690*/  LOP3.LUT R18, R18, 0x10, RZ, 0xc0, !PT ;  /* 0x0000001012127812 */ /* 0x000fe400078ec0ff */
[----:B------:R-:W-:Y:S01]  /*06a0*/  IADD3.X R21, RZ, R21, RZ, P1, !PT ;  /* 0x00000015ff157210 */ /* 0x000fe20000ffe4ff */
[----:B------:R-:W-:Y:S01]  /*06b0*/  FFMA R4, R7, R27, R4 ;  /* 0x0000001b07047223 */ /* 0x000fe20000000004 */
[----:B------:R-:W-:Y:S02]  /*06c0*/  LEA.HI.X R9, R8, UR7, R9, 0x2, P2 ;  /* 0x0000000708097c11 */ /* 0x000fe400090f1409 */
[----:B------:R-:W-:-:S02]  /*06d0*/  IADD3 R27, P1, R18, R25, RZ ;  /* 0x00000019121b7210 */ /* 0x000fc40007f3e0ff */
[C---:B------:R-:W-:Y:S01]  /*06e0*/  SHF.L.U64.HI R7, R6.reuse, 0x4, R21 ;  /* 0x0000000406077819 */ /* 0x040fe20000010215 */
[----:B------:R-:W-:Y:S01]  /*06f0*/  IMAD.SHL.U32 R6, R6, 0x10, RZ ;  /* 0x0000001006067824 */ /* 0x000fe200078e00ff */
[----:B------:R-:W-:Y:S01]  /*0700*/  SHF.R.U32.HI R21, RZ, 0x1b, R11 ;  /* 0x0000001bff157819 */ /* 0x000fe2000001160b */
[----:B------:R-:W-:Y:S01]  /*0710*/  IMAD.X R9, RZ, RZ, R9, P1 ;  /* 0x000000ffff097224 */ /* 0x000fe200008e0609 */
[----:B------:R-:W-:Y:S02]  /*0720*/  SHF.R.U32.HI R25, RZ, 0x1d, R17 ;  /* 0x0000001dff197819 */ /* 0x000fe40000011611 */
[----:B------:R-:W-:Y:S02]  /*0730*/  IADD3 R28, P1, R6, R27, RZ ;  /* 0x0000001b061c7210 */ /* 0x000fe40007f3e0ff */
[----:B------:R-:W-:Y:S02]  /*0740*/  LEA R18, P2, R10, UR6, 0x2 ;  /* 0x000000060a127c11 */ /* 0x000fe4000f8410ff */
[----:B------:R-:W-:-:S02]  /*0750*/  LOP3.LUT R21, R21, 0x10, RZ, 0xc0, !PT ;  /* 0x0000001015157812 */ /* 0x000fc400078ec0ff */
[----:B------:R-:W-:Y:S01]  /*0760*/  LOP3.LUT R25, R25, 0x4, RZ, 0xc0, !PT ;  /* 0x0000000419197812 */ /* 0x000fe200078ec0ff */
[----:B------:R-:W-:Y:S01]  /*0770*/  IMAD.X R29, R7, 0x1, R9, P1 ;  /* 0x00000001071d7824 */ /* 0x000fe200008e0609 */
[----:B------:R-:W-:Y:S02]  /*0780*/  SHF.L.U32 R23, R23, 0x4, RZ ;  /* 0x0000000417177819 */ /* 0x000fe400000006ff */
[----:B------:R-:W-:Y:S02]  /*0790*/  LEA.HI.X R8, R10, UR7, R11, 0x2, P2 ;  /* 0x000000070a087c11 */ /* 0x000fe400090f140b */
[----:B------:R-:W-:Y:S02]  /*07a0*/  IADD3 R21, P1, R21, R18, RZ ;  /* 0x0000001215157210 */ /* 0x000fe40007f3e0ff */
[----:B------:R-:W-:Y:S02]  /*07b0*/  CS2R R10, SRZ ;  /* 0x00000000000a7805 */ /* 0x000fe4000001ff00 */
[----:B------:R-:W-:Y:S01]  /*07c0*/  IADD3 R24, P2, R16, R25, RZ ;  /* 0x0000001910187210 */ /* 0x000fe20007f5e0ff */
[----:B------:R-:W-:-:S04]  /*07d0*/  IMAD.WIDE R28, R23, 0x4, R28 ;  /* 0x00000004171c7825 */ /* 0x000fc800078e021c */
[----:B------:R-:W-:Y:S01]  /*07e0*/  IMAD.X R8, RZ, RZ, R8, P1 ;  /* 0x000000ffff087224 */ /* 0x000fe200008e0608 */
[----:B------:R-:W-:Y:S01]  /*07f0*/  IADD3 R16, P1, R21, R6, RZ ;  /* 0x0000000615107210 */ /* 0x000fe20007f3e0ff */
[----:B------:R-:W-:Y:S01]  /*0800*/  IMAD.X R25, RZ, RZ, R17, P2 ;  /* 0x000000ffff197224 */ /* 0x000fe200010e0611 */
[----:B------:R0:W5:Y:S01]  /*0810*/  @!P0 LDG.E.EL R11, desc[UR4][R28.64] ;  /* 0x000000041c0b8981 */ /* 0x000162000c2e1900 */
[C---:B------:R-:W-:Y:S01]  /*0820*/  IMAD.SHL.U32 R22, R24.reuse, 0x10, RZ ;  /* 0x0000001018167824 */ /* 0x040fe200078e00ff */
[----:B------:R-:W-:Y:S02]  /*0830*/  IADD3.X R17, R8, R7, RZ, P1, !PT ;  /* 0x0000000708117210 */ /* 0x000fe40000ffe4ff */
[----:B------:R-:W-:Y:S02]  /*0840*/  SHF.L.U64.HI R24, R24, 0x4, R25 ;  /* 0x0000000418187819 */ /* 0x000fe40000010219 */
[----:B------:R-:W-:Y:S01]  /*0850*/  IADD3 R26, P1, R22, R27, RZ ;  /* 0x0000001b161a7210 */ /* 0x000fe20007f3e0ff */
[----:B0-----:R-:W0:Y:S04]  /*0860*/  LDC.64 R28, c[0x0][0x238] ;  /* 0x00008e00ff1c7b82 */ /* 0x001e280000000a00 */
[----:B------:R-:W-:Y:S01]  /*0870*/  IMAD.X R27, R24, 0x1, R9, P1 ;  /* 0x00000001181b7824 */ /* 0x000fe200008e0609 */
[----:B------:R-:W-:Y:S01]  /*0880*/  IADD3 R20, P1, R22, R21, RZ ;  /* 0x0000001516147210 */ /* 0x000fe20007f3e0ff */
[----:B------:R-:W-:-:S04]  /*0890*/  IMAD.WIDE R16, R23, 0x4, R16 ;  /* 0x0000000417107825 */ /* 0x000fc800078e0210 */
[----:B------:R-:W-:Y:S01]  /*08a0*/  IMAD.X R21, R24, 0x1, R8, P1 ;  /* 0x0000000118157824 */ /* 0x000fe200008e0608 */
[----:B------:R1:W3:Y:S01]  /*08b0*/  @!P0 LDG.E.EL R10, desc[UR4][R16.64] ;  /* 0x00000004100a8981 */ /* 0x0002e2000c2e1900 */
[----:B------:R-:W-:Y:S02]  /*08c0*/  IMAD.MOV.U32 R9, RZ, RZ, RZ ;  /* 0x000000ffff097224 */ /* 0x000fe400078e00ff */
[----:B------:R-:W-:Y:S01]  /*08d0*/  IMAD.WIDE R26, R23, 0x4, R26 ;  /* 0x00000004171a7825 */ /* 0x000fe200078e021a */
[----:B------:R-:W-:-:S04]  /*08e0*/  HFMA2.MMA R8, -RZ, RZ, 0, 0 ;  /* 0x00000000ff087435 */ /* 0x000fc800000001ff */
[----:B------:R0:W3:Y:S01]  /*08f0*/  @!P0 LDG.E.EL R9, desc[UR4][R26.64] ;  /* 0x000000041a098981 */ /* 0x0000e2000c2e1900 */
[----:B-1----:R-:W1:Y:S01]  /*0900*/  LDC.64 R16, c[0x0][0x268] ;  /* 0x00009a00ff107b82 */ /* 0x002e620000000a00 */
[----:B0-----:R-:W-:-:S04]  /*0910*/  IMAD.WIDE R28, R19, 0x4, R28 ;  /* 0x00000004131c7825 */ /* 0x001fc800078e021c */
[----:B------:R-:W-:-:S05]  /*0920*/  IMAD.WIDE R20, R23, 0x4, R20 ;  /* 0x0000000417147825 */ /* 0x000fca00078e0214 */
[----:B------:R0:W3:Y:S01]  /*0930*/  @!P0 LDG.E.EL R8, desc[UR4][R20.64] ;  /* 0x0000000414088981 */ /* 0x0000e2000c2e1900 */
[----:B------:R-:W-:Y:S02]  /*0940*/  IMAD.MOV.U32 R27, RZ, RZ, RZ ;  /* 0x000000ffff1b7224 */ /* 0x000fe400078e00ff */
[----:B-1----:R-:W-:Y:S01]  /*0950*/  IMAD.WIDE R16, R0, 0x4, R16 ;  /* 0x0000000400107825 */ /* 0x002fe200078e0210 */
[----:B0-----:R-:W-:-:S06]  /*0960*/  CS2R R20, SRZ ;  /* 0x0000000000147805 */ /* 0x001fcc000001ff00 */
[----:B------:R-:W3:Y:S01]  /*0970*/  @!P0 LDG.E.64 R20, desc[UR4][R16.64] ;  /* 0x0000000410148981 */ /* 0x000ee2000c1e1b00 */
[C---:B--2---:R-:W-:Y:S02]  /*0980*/  LEA R25, P1, R12.reuse, UR6, 0x2 ;  /* 0x000000060c197c11 */ /* 0x044fe4000f8210ff */
[--C-:B------:R-:W-:Y:S02]  /*0990*/  SHF.R.U32.HI R18, RZ, 0x1b, R13.reuse ;  /* 0x0000001bff127819 */ /* 0x100fe4000001160d */
[----:B------:R-:W-:Y:S02]  /*09a0*/  LEA.HI.X R13, R12, UR7, R13, 0x2, P1 ;  /* 0x000000070c0d7c11 */ /* 0x000fe400088f140d */
[----:B------:R-:W-:Y:S02]  /*09b0*/  LOP3.LUT R12, R18, 0x10, RZ, 0xc0, !PT ;  /* 0x00000010120c7812 */ /* 0x000fe400078ec0ff */
[----:B------:R-:W-:Y:S02]  /*09c0*/  CS2R R18, SRZ ;  /* 0x0000000000127805 */ /* 0x000fe4000001ff00 */
[----:B------:R-:W-:-:S04]  /*09d0*/  IADD3 R25, P1, R12, R25, RZ ;  /* 0x000000190c197210 */ /* 0x000fc80007f3e0ff */
[----:B------:R0:W2:Y:S01]  /*09e0*/  @!P0 LDG.E.EL.64 R18, desc[UR4][R28.64] ;  /* 0x000000041c128981 */ /* 0x0000a2000c2e1b00 */
[----:B------:R-:W-:Y:S01]  /*09f0*/  IMAD.X R26, RZ, RZ, R13, P1 ;  /* 0x000000ffff1a7224 */ /* 0x000fe200008e060d */
[----:B------:R-:W-:-:S05]  /*0a00*/  IADD3 R12, P1, R25, R6, RZ ;  /* 0x00000006190c7210 */ /* 0x000fca0007f3e0ff */
[----:B------:R-:W-:Y:S01]  /*0a10*/  IMAD.X R13, R26, 0x1, R7, P1 ;  /* 0x000000011a0d7824 */ /* 0x000fe200008e0607 */
[--C-:B0-----:R-:W-:Y:S02]  /*0a20*/  SHF.R.U32.HI R28, RZ, 0x1b, R15.reuse ;  /* 0x0000001bff1c7819 */ /* 0x101fe4000001160f */
[----:B------:R-:W-:Y:S02]  /*0a30*/  LEA R29, P1, R14, UR6, 0x2 ;  /* 0x000000060e1d7c11 */ /* 0x000fe4000f8210ff */
[----:B------:R-:W-:Y:S02]  /*0a40*/  LOP3.LUT R28, R28, 0x10, RZ, 0xc0, !PT ;  /* 0x000000101c1c7812 */ /* 0x000fe400078ec0ff */
[----:B------:R-:W-:Y:S02]  /*0a50*/  LEA.HI.X R14, R14, UR7, R15, 0x2, P1 ;  /* 0x000000070e0e7c11 */ /* 0x000fe400088f140f */
[----:B------:R-:W-:Y:S01]  /*0a60*/  IADD3 R29, P1, R28, R29, RZ ;  /* 0x0000001d1c1d7210 */ /* 0x000fe20007f3e0ff */
[----:B------:R-:W-:-:S03]  /*0a70*/  IMAD.WIDE R12, R23, 0x4, R12 ;  /* 0x00000004170c7825 */ /* 0x000fc600078e020c */
[----:B------:R-:W-:Y:S02]  /*0a80*/  IADD3.X R28, RZ, R14, RZ, P1, !PT ;  /* 0x0000000eff1c7210 */ /* 0x000fe40000ffe4ff */
[----:B------:R-:W-:Y:S01]  /*0a90*/  IADD3 R14, P2, R22, R25, RZ ;  /* 0x00000019160e7210 */ /* 0x000fe20007f5e0ff */
[----:B------:R0:W5:Y:S01]  /*0aa0*/  @!P0 LDG.E.EL R27, desc[UR4][R12.64] ;  /* 0x000000040c1b8981 */ /* 0x000162000c2e1900 */
[----:B------:R-:W-:Y:S02]  /*0ab0*/  IADD3 R6, P1, R29, R6, RZ ;  /* 0x000000061d067210 */ /* 0x000fe40007f3e0ff */
[----:B------:R-:W-:Y:S01]  /*0ac0*/  IADD3 R16, P3, R22, R29, RZ ;  /* 0x0000001d16107210 */ /* 0x000fe20007f7e0ff */
[----:B------:R-:W-:Y:S02]  /*0ad0*/  IMAD.X R15, R24, 0x1, R26, P2 ;  /* 0x00000001180f7824 */ /* 0x000fe400010e061a */
[----:B------:R-:W-:Y:S01]  /*0ae0*/  IMAD.X R7, R28, 0x1, R7, P1 ;  /* 0x000000011c077824 */ /* 0x000fe200008e0607 */
[----:B------:R-:W-:Y:S01]  /*0af0*/  IADD3.X R17, R24, R28, RZ, P3, !PT ;  /* 0x0000001c18117210 */ /* 0x000fe20001ffe4ff */
[----:B------:R-:W-:Y:S01]  /*0b00*/  IMAD.WIDE R14, R23, 0x4, R14 ;  /* 0x00000004170e7825 */ /* 0x000fe200078e020e */
[----:B0-----:R-:W-:-:S03]  /*0b10*/  CS2R R12, SRZ ;  /* 0x00000000000c7805 */ /* 0x001fc6000001ff00 */
[----:B------:R-:W-:Y:S02]  /*0b20*/  IMAD.MOV.U32 R25, RZ, RZ, RZ ;  /* 0x000000ffff197224 */ /* 0x000fe400078e00ff */
[C---:B------:R-:W-:Y:S01]  /*0b30*/  IMAD.WIDE R6, R23.reuse, 0x4, R6 ;  /* 0x0000000417067825 */ /* 0x040fe200078e0206 */
[----:B------:R-:W4:Y:S03]  /*0b40*/  @!P0 LDG.E.EL R12, desc[UR4][R14.64] ;  /* 0x000000040e0c8981 */ /* 0x000f26000c2e1900 */
[----:B------:R-:W-:Y:S01]  /*0b50*/  IMAD.WIDE R16, R23, 0x4, R16 ;  /* 0x0000000417107825 */ /* 0x000fe200078e0210 */
[----:B------:R-:W4:Y:S01]  /*0b60*/  @!P0 LDG.E.EL R13, desc[UR4][R6.64] ;  /* 0x00000004060d8981 */ /* 0x000f22000c2e1900 */
[----:B------:R-:W0:Y:S03]  /*0b70*/  LDC.64 R22, c[0x0][0x210] ;  /* 0x00008400ff167b82 */ /* 0x000e260000000a00 */
[----:B------:R-:W4:Y:S01]  /*0b80*/  @!P0 LDG.E.EL R25, desc[UR4][R16.64] ;  /* 0x0000000410198981 */ /* 0x000f22000c2e1900 */
[----:B0-----:R-:W-:-:S04]  /*0b90*/  IMAD.WIDE R22, R0, 0x4, R22 ;  /* 0x0000000400167825 */ /* 0x001fc800078e0216 */
[----:B---3--:R-:W-:Y:S01]  /*0ba0*/  FADD R20, R5, R20 ;  /* 0x0000001405147221 */ /* 0x008fe20000000000 */
[----:B------:R-:W-:Y:S01]  /*0bb0*/  FADD R21, R4, R21 ;  /* 0x0000001504157221 */ /* 0x000fe20000000000 */
[----:B-----5:R-:W-:-:S04]  /*0bc0*/  FADD R24, R27, -R11 ;  /* 0x8000000b1b187221 */ /* 0x020fc80000000000 */
[----:B--2---:R-:W-:Y:S01]  /*0bd0*/  FFMA R24, R24, R18, R11 ;  /* 0x0000001218187223 */ /* 0x004fe2000000000b */
[----:B----4-:R-:W-:Y:S01]  /*0be0*/  FADD R12, R12, -R9 ;  /* 0x800000090c0c7221 */ /* 0x010fe20000000000 */
[----:B------:R-:W-:-:S03]  /*0bf0*/  FADD R13, R13, -R10 ;  /* 0x8000000a0d0d7221 */ /* 0x000fc60000000000 */
[----:B------:R-:W-:Y:S01]  /*0c00*/  FFMA R9, R12, R18, R9 ;  /* 0x000000120c097223 */ /* 0x000fe20000000009 */
[----:B------:R-:W-:Y:S01]  /*0c10*/  FADD R25, R25, -R8 ;  /* 0x8000000819197221 */ /* 0x000fe20000000000 */
[-C--:B------:R-:W-:Y:S02]  /*0c20*/  FFMA R13, R13, R19.reuse, R10 ;  /* 0x000000130d0d7223 */ /* 0x080fe4000000000a */
[----:B------:R-:W-:Y:S01]  /*0c30*/  FADD R9, -R24, R9 ;  /* 0x0000000918097221 */ /* 0x000fe20000000100 */
[----:B------:R-:W-:-:S03]  /*0c40*/  FFMA R8, R25, R19, R8 ;  /* 0x0000001319087223 */ /* 0x000fc60000000008 */
[----:B------:R-:W-:Y:S01]  /*0c50*/  FFMA R3, R9, R3, R24 ;  /* 0x0000000309037223 */ /* 0x000fe20000000018 */
[----:B------:R-:W-:-:S04]  /*0c60*/  FADD R8, -R13, R8 ;  /* 0x000000080d087221 */ /* 0x000fc80000000100 */
[----:B------:R-:W-:Y:S01]  /*0c70*/  FFMA R2, R8, R2, R13 ;  /* 0x0000000208027223 */ /* 0x000fe2000000000d */
[C---:B------:R-:W-:Y:S01]  /*0c80*/  FSETP.GEU.AND P1, PT, R20.reuse, -R3, PT ;  /* 0x800000031400720b */ /* 0x040fe20003f2e000 */
[----:B------:R-:W-:Y:S02]  /*0c90*/  FADD R3, R20, R3 ;  /* 0x0000000314037221 */ /* 0x000fe40000000000 */
[C---:B------:R-:W-:Y:S01]  /*0ca0*/  FADD R4, R21.reuse, R2 ;  /* 0x0000000215047221 */ /* 0x040fe20000000000 */
[----:B------:R-:W-:Y:S02]  /*0cb0*/  FSETP.GEU.AND P2, PT, R21, -R2, PT ;  /* 0x800000021500720b */ /* 0x000fe40003f4e000 */
[----:B------:R-:W-:Y:S02]  /*0cc0*/  FSEL R2, R3, RZ, P1 ;  /* 0x000000ff03027208 */ /* 0x000fe40000800000 */
[----:B------:R-:W-:Y:S01]  /*0cd0*/  FSEL R3, R4, RZ, P2 ;  /* 0x000000ff04037208 */ /* 0x000fe20001000000 */
[----:B------:R-:W-:Y:S08]  /*0ce0*/  @P0 EXIT ;  /* 0x000000000000094d */ /* 0x000ff00003800000 */
[----:B------:R-:W-:Y:S01]  /*0cf0*/  STG.E.64 desc[UR4][R22.64], R2 ;  /* 0x0000000216007986 */ /* 0x000fe2000c101b04 */
[----:B------:R-:W-:Y:S05]  /*0d00*/  EXIT ;  /* 0x000000000000794d */ /* 0x000fea0003800000 */
.L_x_0:
[----:B------:R-:W-:-:S00]  /*0d10*/  BRA `(.L_x_0) ;  /* 0xfffffffc00fc7947 */ /* 0x000fc0000383ffff */
[----:B------:R-:W-:-:S00]  /*0d20*/  NOP ;  /* 0x0000000000007918 */ /* 0x000fc00000000000 */
        /* <DEDUP_REMOVED lines=13> */
.L_x_1:


//--------------------- .nv.global.init           --------------------------
	.section	.nv.global.init,"aw",@progbits
.nv.global.init:
	.type		_$_str,@object
	.size		_$_str,(_$_str_$_2 - _$_str)
_$_str:
        /*0000*/ 	.byte	0x5f, 0x5f, 0x43, 0x55, 0x44, 0x41, 0x5f, 0x46, 0x54, 0x5a, 0x00
	.type		_$_str_$_2,@object
	.size		_$_str_$_2,(.L_1 - _$_str_$_2)
_$_str_$_2:
        /*000b*/ 	.byte	0x5f, 0x5f, 0x43, 0x55, 0x44, 0x41, 0x5f, 0x50, 0x52, 0x45, 0x43, 0x5f, 0x53, 0x51, 0x52, 0x54
        /*001b*/ 	.byte	0x00
.L_1:


//--------------------- .nv.constant0.triton_poi_fused__native_batch_norm_legit_no_training__unsafe_index_add_mul_relu_sub_24 --------------------------
	.section	.nv.constant0.triton_poi_fused__native_batch_norm_legit_no_training__unsafe_index_add_mul_relu_sub_24,"a",@progbits
	.sectionflags	@""
	.align	4
.nv.constant0.triton_poi_fused__native_batch_norm_legit_no_training__unsafe_index_add_mul_relu_sub_24:
	.zero		644
